	.headerflags	@"EF_CUDA_TEXMODE_UNIFIED EF_CUDA_64BIT_ADDRESS EF_CUDA_ACCELERATORS EF_CUDA_SM90 EF_CUDA_VIRTUAL_SM(EF_CUDA_SM90)"
	.elftype	@"ET_EXEC"


//--------------------- .nv.info                  --------------------------
	.section	.nv.info,"",@"SHT_CUDA_INFO"
	.align	4


	//----- nvinfo : EIATTR_REGCOUNT
	.align		4
        /*0000*/ 	.byte	0x04, 0x2f
        /*0002*/ 	.short	(.L_3 - .L_2)
	.align		4
.L_2:
        /*0004*/ 	.word	index@(triton_poi_fused__native_batch_norm_legit_no_training_cat_relu_5)
        /*0008*/ 	.word	0x00000017


	//----- nvinfo : EIATTR_MIN_STACK_SIZE
	.align		4
.L_3:
        /*000c*/ 	.byte	0x04, 0x12
        /*000e*/ 	.short	(.L_5 - .L_4)
	.align		4
.L_4:
        /*0010*/ 	.word	index@(triton_poi_fused__native_batch_norm_legit_no_training_cat_relu_5)
        /*0014*/ 	.word	0x00000000


	//----- nvinfo : EIATTR_FRAME_SIZE
	.align		4
.L_5:
        /*0018*/ 	.byte	0x04, 0x11
        /*001a*/ 	.short	(.L_7 - .L_6)
	.align		4
.L_6:
        /*001c*/ 	.word	index@(triton_poi_fused__native_batch_norm_legit_no_training_cat_relu_5)
        /*0020*/ 	.word	0x00000000


	//----- nvinfo : EIATTR_MIN_STACK_SIZE
	.align		4
.L_7:
        /*0024*/ 	.byte	0x04, 0x12
        /*0026*/ 	.short	(.L_9 - .L_8)
	.align		4
.L_8:
        /*0028*/ 	.word	index@(triton_poi_fused__native_batch_norm_legit_no_training_cat_relu_5)
        /*002c*/ 	.word	0x00000000
.L_9:


//--------------------- .nv.info.triton_poi_fused__native_batch_norm_legit_no_training_cat_relu_5 --------------------------
	.section	.nv.info.triton_poi_fused__native_batch_norm_legit_no_training_cat_relu_5,"",@"SHT_CUDA_INFO"
	.sectionflags	@""
	.align	4


	//----- nvinfo : EIATTR_CUDA_API_VERSION
	.align		4
        /*0000*/ 	.byte	0x04, 0x37
        /*0002*/ 	.short	(.L_11 - .L_10)
.L_10:
        /*0004*/ 	.word	0x0000007c


	//----- nvinfo : EIATTR_KPARAM_INFO
	.align		4
.L_11:
        /*0008*/ 	.byte	0x04, 0x17
        /*000a*/ 	.short	(.L_13 - .L_12)
.L_12:
        /*000c*/ 	.word	0x00000000
        /*0010*/ 	.short	0x0008
        /*0012*/ 	.short	0x0040
        /*0014*/ 	.byte	0x00, 0xf0, 0x11, 0x00


	//----- nvinfo : EIATTR_KPARAM_INFO
	.align		4
.L_13:
        /*0018*/ 	.byte	0x04, 0x17
        /*001a*/ 	.short	(.L_15 - .L_14)
.L_14:
        /*001c*/ 	.word	0x00000000
        /*0020*/ 	.short	0x0007
        /*0022*/ 	.short	0x0038
        /*0024*/ 	.byte	0x00, 0xf4, 0x21, 0x00


	//----- nvinfo : EIATTR_KPARAM_INFO
	.align		4
.L_15:
        /*0028*/ 	.byte	0x04, 0x17
        /*002a*/ 	.short	(.L_17 - .L_16)
.L_16:
        /*002c*/ 	.word	0x00000000
        /*0030*/ 	.short	0x0006
        /*0032*/ 	.short	0x0030
        /*0034*/ 	.byte	0x00, 0xf4, 0x21, 0x00


	//----- nvinfo : EIATTR_KPARAM_INFO
	.align		4
.L_17:
        /*0038*/ 	.byte	0x04, 0x17
        /*003a*/ 	.short	(.L_19 - .L_18)
.L_18:
        /*003c*/ 	.word	0x00000000
        /*0040*/ 	.short	0x0005
        /*0042*/ 	.short	0x0028
        /*0044*/ 	.byte	0x00, 0xf4, 0x21, 0x00


	//----- nvinfo : EIATTR_KPARAM_INFO
	.align		4
.L_19:
        /*0048*/ 	.byte	0x04, 0x17
        /*004a*/ 	.short	(.L_21 - .L_20)
.L_20:
        /*004c*/ 	.word	0x00000000
        /*0050*/ 	.short	0x0004
        /*0052*/ 	.short	0x0020
        /*0054*/ 	.byte	0x00, 0xf4, 0x21, 0x00


	//----- nvinfo : EIATTR_KPARAM_INFO
	.align		4
.L_21:
        /*0058*/ 	.byte	0x04, 0x17
        /*005a*/ 	.short	(.L_23 - .L_22)
.L_22:
        /*005c*/ 	.word	0x00000000
        /*0060*/ 	.short	0x0003
        /*0062*/ 	.short	0x0018
        /*0064*/ 	.byte	0x00, 0xf4, 0x21, 0x00


	//----- nvinfo : EIATTR_KPARAM_INFO
	.align		4
.L_23:
        /*0068*/ 	.byte	0x04, 0x17
        /*006a*/ 	.short	(.L_25 - .L_24)
.L_24:
        /*006c*/ 	.word	0x00000000
        /*0070*/ 	.short	0x0002
        /*0072*/ 	.short	0x0010
        /*0074*/ 	.byte	0x00, 0xf4, 0x21, 0x00


	//----- nvinfo : EIATTR_KPARAM_INFO
	.align		4
.L_25:
        /*0078*/ 	.byte	0x04, 0x17
        /*007a*/ 	.short	(.L_27 - .L_26)
.L_26:
        /*007c*/ 	.word	0x00000000
        /*0080*/ 	.short	0x0001
        /*0082*/ 	.short	0x0008
        /*0084*/ 	.byte	0x00, 0xf4, 0x21, 0x00


	//----- nvinfo : EIATTR_KPARAM_INFO
	.align		4
.L_27:
        /*0088*/ 	.byte	0x04, 0x17
        /*008a*/ 	.short	(.L_29 - .L_28)
.L_28:
        /*008c*/ 	.word	0x00000000
        /*0090*/ 	.short	0x0000
        /*0092*/ 	.short	0x0000
        /*0094*/ 	.byte	0x00, 0xf4, 0x21, 0x00


	//----- nvinfo : EIATTR_SPARSE_MMA_MASK
	.align		4
.L_29:
        /*0098*/ 	.byte	0x03, 0x50
        /*009a*/ 	.short	0x0000


	//----- nvinfo : EIATTR_MAXREG_COUNT
	.align		4
        /*009c*/ 	.byte	0x03, 0x1b
        /*009e*/ 	.short	0x00ff


	//----- nvinfo : EIATTR_EXIT_INSTR_OFFSETS
	.align		4
        /*00a0*/ 	.byte	0x04, 0x1c
        /*00a2*/ 	.short	(.L_31 - .L_30)


	//   ....[0]....
.L_30:
        /*00a4*/ 	.word	0x00000520


	//----- nvinfo : EIATTR_REQNTID
	.align		4
.L_31:
        /*00a8*/ 	.byte	0x04, 0x10
        /*00aa*/ 	.short	(.L_33 - .L_32)
.L_32:
        /*00ac*/ 	.word	0x00000100
        /*00b0*/ 	.word	0x00000001
        /*00b4*/ 	.word	0x00000001


	//----- nvinfo : EIATTR_CBANK_PARAM_SIZE
	.align		4
.L_33:
        /*00b8*/ 	.byte	0x03, 0x19
        /*00ba*/ 	.short	0x0044


	//----- nvinfo : EIATTR_PARAM_CBANK
	.align		4
        /*00bc*/ 	.byte	0x04, 0x0a
        /*00be*/ 	.short	(.L_35 - .L_34)
	.align		4
.L_34:
        /*00c0*/ 	.word	index@(.nv.constant0.triton_poi_fused__native_batch_norm_legit_no_training_cat_relu_5)
        /*00c4*/ 	.short	0x0210
        /*00c6*/ 	.short	0x0044


	//----- nvinfo : EIATTR_SW_WAR
	.align		4
.L_35:
        /*00c8*/ 	.byte	0x04, 0x36
        /*00ca*/ 	.short	(.L_37 - .L_36)
.L_36:
        /*00cc*/ 	.word	0x00000008
.L_37:


//--------------------- .nv.callgraph             --------------------------
	.section	.nv.callgraph,"",@"SHT_CUDA_CALLGRAPH"
	.align	4
	.sectionentsize	8
	.align		4
        /*0000*/ 	.word	0x00000000
	.align		4
        /*0004*/ 	.word	0xffffffff
	.align		4
        /*0008*/ 	.word	0x00000000
	.align		4
        /*000c*/ 	.word	0xfffffffe
	.align		4
        /*0010*/ 	.word	0x00000000
	.align		4
        /*0014*/ 	.word	0xfffffffd
	.align		4
        /*0018*/ 	.word	0x00000000
	.align		4
        /*001c*/ 	.word	0xfffffffc


//--------------------- .nv.constant4             --------------------------
	.section	.nv.constant4,"a",@progbits
	.align	8
	.align		8
.nv.constant4:
        /*0000*/ 	.dword	_$_str
	.align		8
        /*0008*/ 	.dword	_$_str_$_2


//--------------------- .text.triton_poi_fused__native_batch_norm_legit_no_training_cat_relu_5 --------------------------
	.section	.text.triton_poi_fused__native_batch_norm_legit_no_training_cat_relu_5,"ax",@progbits
	.align	128
        .global         triton_poi_fused__native_batch_norm_legit_no_training_cat_relu_5
        .type           triton_poi_fused__native_batch_norm_legit_no_training_cat_relu_5,@function
        .size           triton_poi_fused__native_batch_norm_legit_no_training_cat_relu_5,(.L_x_1 - triton_poi_fused__native_batch_norm_legit_no_training_cat_relu_5)
        .other          triton_poi_fused__native_batch_norm_legit_no_training_cat_relu_5,@"STO_CUDA_ENTRY STV_DEFAULT"
triton_poi_fused__native_batch_norm_legit_no_training_cat_relu_5:
.text.triton_poi_fused__native_batch_norm_legit_no_training_cat_relu_5:
[----:B------:R-:W-:Y:S01]  /*0000*/  LDC R1, c[0x0][0x28] ;  /* 0x00000a00ff017b82 */ /* 0x000fe20000000800 */
[----:B------:R-:W1:Y:S07]  /*0010*/  S2R R0, SR_TID.X ;  /* 0x0000000000007919 */ /* 0x000e6e0000002100 */
[----:B------:R-:W2:Y:S01]  /*0020*/  LDC.64 R4, c[0x0][0x228] ;  /* 0x00008a00ff047b82 */ /* 0x000ea20000000a00 */
[----:B------:R-:W-:Y:S01]  /*0030*/  ULDC.64 UR4, c[0x0][0x208] ;  /* 0x0000820000047ab9 */ /* 0x000fe20000000a00 */
[----:B------:R-:W-:Y:S01]  /*0040*/  ULDC.64 UR6, c[0x0][0x218] ;  /* 0x0000860000067ab9 */ /* 0x000fe20000000a00 */
[----:B------:R-:W3:Y:S01]  /*0050*/  S2R R3, SR_CTAID.X ;  /* 0x0000000000037919 */ /* 0x000ee20000002500 */
[----:B-1----:R-:W-:-:S05]  /*0060*/  IMAD.SHL.U32 R0, R0, 0x2, RZ ;  /* 0x0000000200007824 */ /* 0x002fca00078e00ff */
[----:B------:R-:W-:-:S05]  /*0070*/  LOP3.LUT R0, R0, 0x1fe, RZ, 0xc0, !PT ;  /* 0x000001fe00007812 */ /* 0x000fca00078ec0ff */
[----:B---3--:R-:W-:-:S05]  /*0080*/  IMAD R0, R3, 0x200, R0 ;  /* 0x0000020003007824 */ /* 0x008fca00078e0200 */
[----:B------:R-:W-:-:S04]  /*0090*/  SHF.R.S32.HI R3, RZ, 0x1f, R0 ;  /* 0x0000001fff037819 */ /* 0x000fc80000011400 */
[----:B------:R-:W-:-:S04]  /*00a0*/  LEA.HI R8, R3, R0, RZ, 0xf ;  /* 0x0000000003087211 */ /* 0x000fc800078f78ff */
[----:B------:R-:W-:-:S05]  /*00b0*/  SHF.R.S32.HI R6, RZ, 0xf, R8 ;  /* 0x0000000fff067819 */ /* 0x000fca0000011408 */
[----:B------:R-:W-:-:S05]  /*00c0*/  IMAD.HI R2, R6, 0x66666667, RZ ;  /* 0x6666666706027827 */ /* 0x000fca00078e02ff */
[----:B------:R-:W-:-:S04]  /*00d0*/  SHF.R.U32.HI R3, RZ, 0x1f, R2 ;  /* 0x0000001fff037819 */ /* 0x000fc80000011602 */
[----:B------:R-:W-:-:S05]  /*00e0*/  LEA.HI.SX32 R3, R2, R3, 0x1b ;  /* 0x0000000302037211 */ /* 0x000fca00078fdaff */
[----:B------:R-:W-:Y:S02]  /*00f0*/  IMAD R6, R3, -0x50, R6 ;  /* 0xffffffb003067824 */ /* 0x000fe400078e0206 */
[----:B------:R-:W-:Y:S01]  /*0100*/  IMAD.HI R10, R0, 0x66666667, RZ ;  /* 0x66666667000a7827 */ /* 0x000fe200078e02ff */
[----:B------:R-:W-:Y:S01]  /*0110*/  LOP3.LUT R9, R8, 0xffff8000, RZ, 0xc0, !PT ;  /* 0xffff800008097812 */ /* 0x000fe200078ec0ff */
[----:B------:R-:W1:Y:S02]  /*0120*/  LDC.64 R2, c[0x0][0x210] ;  /* 0x00008400ff027b82 */ /* 0x000e640000000a00 */
[----:B--2---:R-:W-:-:S05]  /*0130*/  IMAD.WIDE R4, R6, 0x4, R4 ;  /* 0x0000000406047825 */ /* 0x004fca00078e0204 */
[----:B------:R2:W3:Y:S01]  /*0140*/  LDG.E.EL R7, desc[UR4][R4.64] ;  /* 0x0000000404077981 */ /* 0x0004e2000c2e1900 */
[----:B------:R-:W-:Y:S01]  /*0150*/  SHF.R.U32.HI R11, RZ, 0x1f, R10 ;  /* 0x0000001fff0b7819 */ /* 0x000fe2000001160a */
[----:B------:R-:W-:-:S03]  /*0160*/  IMAD.IADD R9, R0, 0x1, -R9 ;  /* 0x0000000100097824 */ /* 0x000fc600078e0a09 */
[----:B------:R-:W-:Y:S01]  /*0170*/  LEA.HI.SX32 R11, R10, R11, 0xc ;  /* 0x0000000b0a0b7211 */ /* 0x000fe200078f62ff */
[----:B------:R-:W-:-:S04]  /*0180*/  IMAD.SHL.U32 R10, R6, 0x8000, RZ ;  /* 0x00008000060a7824 */ /* 0x000fc800078e00ff */
[C---:B------:R-:W-:Y:S01]  /*0190*/  IMAD.SHL.U32 R12, R11.reuse, 0x80000, RZ ;  /* 0x000800000b0c7824 */ /* 0x040fe200078e00ff */
[----:B--2---:R-:W-:Y:S01]  /*01a0*/  SHF.R.S32.HI R4, RZ, 0x1f, R9 ;  /* 0x0000001fff047819 */ /* 0x004fe20000011409 */
[----:B------:R-:W-:-:S03]  /*01b0*/  IMAD R8, R11, -0x280000, R0 ;  /* 0xffd800000b087824 */ /* 0x000fc600078e0200 */
[----:B------:R-:W-:Y:S01]  /*01c0*/  IADD3 R5, P0, P1, R10, R9, R12 ;  /* 0x000000090a057210 */ /* 0x000fe2000791e00c */
[----:B------:R-:W-:Y:S01]  /*01d0*/  IMAD R17, R11, 0x200000, R8 ;  /* 0x002000000b117824 */ /* 0x000fe200078e0208 */
[----:B------:R-:W-:Y:S01]  /*01e0*/  SHF.R.S32.HI R13, RZ, 0x1f, R12 ;  /* 0x0000001fff0d7819 */ /* 0x000fe2000001140c */
[----:B------:R-:W2:Y:S01]  /*01f0*/  LDC.64 R8, c[0x0][0x220] ;  /* 0x00008800ff087b82 */ /* 0x000ea20000000a00 */
[----:B------:R-:W-:Y:S01]  /*0200*/  SHF.R.S32.HI R10, RZ, 0x1f, R10 ;  /* 0x0000001fff0a7819 */ /* 0x000fe2000001140a */
[----:B-1----:R-:W-:Y:S01]  /*0210*/  IMAD.WIDE R16, R17, 0x4, R2 ;  /* 0x0000000411107825 */ /* 0x002fe200078e0202 */
[----:B------:R-:W-:Y:S02]  /*0220*/  LEA R18, P2, R5, UR6, 0x2 ;  /* 0x0000000605127c11 */ /* 0x000fe4000f8410ff */
[----:B------:R-:W-:Y:S02]  /*0230*/  CS2R R2, SRZ ;  /* 0x0000000000027805 */ /* 0x000fe4000001ff00 */
[----:B------:R-:W-:-:S02]  /*0240*/  IADD3.X R4, R10, R4, R13, P0, P1 ;  /* 0x000000040a047210 */ /* 0x000fc400007e240d */
[C---:B------:R-:W-:Y:S01]  /*0250*/  ISETP.GE.AND P1, PT, R6.reuse, 0x40, PT ;  /* 0x000000400600780c */ /* 0x040fe20003f26270 */
[----:B------:R-:W1:Y:S01]  /*0260*/  LDC.64 R12, c[0x0][0x230] ;  /* 0x00008c00ff0c7b82 */ /* 0x000e620000000a00 */
[----:B------:R-:W-:Y:S02]  /*0270*/  ISETP.GT.AND P0, PT, R6, 0x3f, PT ;  /* 0x0000003f0600780c */ /* 0x000fe40003f04270 */
[----:B------:R-:W-:-:S05]  /*0280*/  LEA.HI.X R19, R5, UR7, R4, 0x2, P2 ;  /* 0x0000000705137c11 */ /* 0x000fca00090f1404 */
[----:B------:R-:W4:Y:S01]  /*0290*/  LDC.64 R10, c[0x0][0x238] ;  /* 0x00008e00ff0a7b82 */ /* 0x000f220000000a00 */
[----:B------:R-:W-:-:S03]  /*02a0*/  CS2R R4, SRZ ;  /* 0x0000000000047805 */ /* 0x000fc6000001ff00 */
[----:B------:R-:W5:Y:S01]  /*02b0*/  @!P1 LDG.E.64 R2, desc[UR4][R16.64] ;  /* 0x0000000410029981 */ /* 0x000f62000c1e1b00 */
[----:B--2---:R-:W-:-:S03]  /*02c0*/  IMAD.WIDE R8, R6, 0x4, R8 ;  /* 0x0000000406087825 */ /* 0x004fc600078e0208 */
[----:B------:R-:W2:Y:S04]  /*02d0*/  @P0 LDG.E.64 R4, desc[UR4][R18.64+-0x800000] ;  /* 0x8000000412040981 */ /* 0x000ea8000c1e1b00 */
[----:B------:R1:W2:Y:S02]  /*02e0*/  LDG.E.EL R8, desc[UR4][R8.64] ;  /* 0x0000000408087981 */ /* 0x0002a4000c2e1900 */
[----:B-1----:R-:W-:-:S06]  /*02f0*/  IMAD.WIDE R12, R6, 0x4, R12 ;  /* 0x00000004060c7825 */ /* 0x002fcc00078e020c */
[----:B------:R-:W2:Y:S01]  /*0300*/  LDG.E.EL R12, desc[UR4][R12.64] ;  /* 0x000000040c0c7981 */ /* 0x000ea2000c2e1900 */
[----:B----4-:R-:W-:Y:S02]  /*0310*/  IMAD.WIDE R14, R6, 0x4, R10 ;  /* 0x00000004060e7825 */ /* 0x010fe400078e020a */
[----:B------:R-:W1:Y:S04]  /*0320*/  LDC.64 R10, c[0x0][0x240] ;  /* 0x00009000ff0a7b82 */ /* 0x000e680000000a00 */
[----:B------:R-:W4:Y:S01]  /*0330*/  LDG.E.EL R15, desc[UR4][R14.64] ;  /* 0x000000040e0f7981 */ /* 0x000f22000c2e1900 */
[----:B0-----:R-:W-:Y:S02]  /*0340*/  IMAD.MOV.U32 R9, RZ, RZ, 0x3e800000 ;  /* 0x3e800000ff097424 */ /* 0x001fe400078e00ff */
[----:B-1----:R-:W-:-:S04]  /*0350*/  IMAD.WIDE R10, R0, 0x4, R10 ;  /* 0x00000004000a7825 */ /* 0x002fc800078e020a */
[----:B---3--:R-:W-:Y:S02]  /*0360*/  FADD R20, R7, 9.9999997473787516356e-06 ;  /* 0x3727c5ac07147421 */ /* 0x008fe40000000000 */
[----:B------:R-:W0:Y:S02]  /*0370*/  LDC.64 R6, c[0x0][0x248] ;  /* 0x00009200ff067b82 */ /* 0x000e240000000a00 */
[----:B------:R-:W1:Y:S02]  /*0380*/  MUFU.SQRT R16, R20 ;  /* 0x0000001400107308 */ /* 0x000e640000002000 */
[C---:B-1----:R-:W-:Y:S02]  /*0390*/  FSETP.GT.AND P2, PT, R16.reuse, 8.50705917302346158658e+37, PT ;  /* 0x7e8000001000780b */ /* 0x042fe40003f44000 */
[----:B------:R-:W-:-:S11]  /*03a0*/  FSETP.GEU.AND P3, PT, R16, 1.175494350822287508e-38, PT ;  /* 0x008000001000780b */ /* 0x000fd60003f6e000 */
[----:B------:R-:W-:-:S04]  /*03b0*/  @P2 FMUL R16, R16, 0.25 ;  /* 0x3e80000010102820 */ /* 0x000fc80000400000 */
[----:B------:R-:W-:-:S06]  /*03c0*/  @!P3 FMUL R16, R16, 16777216 ;  /* 0x4b8000001010b820 */ /* 0x000fcc0000400000 */
[----:B------:R-:W1:Y:S01]  /*03d0*/  MUFU.RCP R16, R16 ;  /* 0x0000001000107308 */ /* 0x000e620000001000 */
[----:B------:R-:W-:Y:S02]  /*03e0*/  FSEL R9, R9, 1, P2 ;  /* 0x3f80000009097808 */ /* 0x000fe40001000000 */
[----:B-----5:R-:W-:Y:S02]  /*03f0*/  SEL R2, R2, RZ, !P1 ;  /* 0x000000ff02027207 */ /* 0x020fe40004800000 */
[----:B------:R-:W-:Y:S02]  /*0400*/  SEL R3, R3, RZ, !P1 ;  /* 0x000000ff03037207 */ /* 0x000fe40004800000 */
[----:B--2---:R-:W-:Y:S01]  /*0410*/  @P1 SEL R2, R4, RZ, P0 ;  /* 0x000000ff04021207 */ /* 0x004fe20000000000 */
[----:B------:R-:W-:Y:S01]  /*0420*/  @!P3 FMUL R9, R9, 16777216 ;  /* 0x4b8000000909b820 */ /* 0x000fe20000400000 */
[----:B------:R-:W-:-:S03]  /*0430*/  @P1 SEL R3, R5, RZ, P0 ;  /* 0x000000ff05031207 */ /* 0x000fc60000000000 */
[C---:B------:R-:W-:Y:S02]  /*0440*/  FADD R4, -R8.reuse, R2 ;  /* 0x0000000208047221 */ /* 0x040fe40000000100 */
[----:B------:R-:W-:Y:S01]  /*0450*/  FADD R8, -R8, R3 ;  /* 0x0000000308087221 */ /* 0x000fe20000000100 */
[----:B-1----:R-:W-:-:S04]  /*0460*/  FMUL R9, R16, R9 ;  /* 0x0000000910097220 */ /* 0x002fc80000400000 */
[-C--:B------:R-:W-:Y:S01]  /*0470*/  FMUL R4, R4, R9.reuse ;  /* 0x0000000904047220 */ /* 0x080fe20000400000 */
[----:B------:R-:W-:-:S03]  /*0480*/  FMUL R8, R8, R9 ;  /* 0x0000000908087220 */ /* 0x000fc60000400000 */
[C-C-:B----4-:R-:W-:Y:S01]  /*0490*/  FFMA R4, R12.reuse, R4, R15.reuse ;  /* 0x000000040c047223 */ /* 0x150fe2000000000f */
[----:B------:R-:W-:-:S04]  /*04a0*/  FFMA R8, R12, R8, R15 ;  /* 0x000000080c087223 */ /* 0x000fc8000000000f */
[----:B------:R-:W-:Y:S02]  /*04b0*/  FSETP.GEU.AND P0, PT, R4, RZ, PT ;  /* 0x000000ff0400720b */ /* 0x000fe40003f0e000 */
[----:B------:R-:W-:Y:S01]  /*04c0*/  FSETP.GEU.AND P1, PT, R8, RZ, PT ;  /* 0x000000ff0800720b */ /* 0x000fe20003f2e000 */
[----:B0-----:R-:W-:Y:S01]  /*04d0*/  IMAD.WIDE R6, R0, 0x4, R6 ;  /* 0x0000000400067825 */ /* 0x001fe200078e0206 */
[----:B------:R-:W-:Y:S02]  /*04e0*/  FSEL R4, R4, RZ, P0 ;  /* 0x000000ff04047208 */ /* 0x000fe40000000000 */
[----:B------:R-:W-:Y:S01]  /*04f0*/  FSEL R5, R8, RZ, P1 ;  /* 0x000000ff08057208 */ /* 0x000fe20000800000 */
[----:B------:R-:W-:Y:S04]  /*0500*/  STG.E.64 desc[UR4][R10.64], R2 ;  /* 0x000000020a007986 */ /* 0x000fe8000c101b04 */
[----:B------:R-:W-:Y:S01]  /*0510*/  STG.E.64 desc[UR4][R6.64], R4 ;  /* 0x0000000406007986 */ /* 0x000fe2000c101b04 */
[----:B------:R-:W-:Y:S05]  /*0520*/  EXIT ;  /* 0x000000000000794d */ /* 0x000fea0003800000 */
.L_x_0:
[----:B------:R-:W-:-:S00]  /*0530*/  BRA `(.L_x_0) ;  /* 0xfffffffc00fc7947 */ /* 0x000fc0000383ffff */
[----:B------:R-:W-:-:S00]  /*0540*/  NOP ;  /* 0x0000000000007918 */ /* 0x000fc00000000000 */
        /* <DEDUP_REMOVED lines=11> */
.L_x_1:


//--------------------- .nv.global.init           --------------------------
	.section	.nv.global.init,"aw",@progbits
.nv.global.init:
	.type		_$_str,@object
	.size		_$_str,(_$_str_$_2 - _$_str)
_$_str:
        /*0000*/ 	.byte	0x5f, 0x5f, 0x43, 0x55, 0x44, 0x41, 0x5f, 0x46, 0x54, 0x5a, 0x00
	.type		_$_str_$_2,@object
	.size		_$_str_$_2,(.L_1 - _$_str_$_2)
_$_str_$_2:
        /*000b*/ 	.byte	0x5f, 0x5f, 0x43, 0x55, 0x44, 0x41, 0x5f, 0x50, 0x52, 0x45, 0x43, 0x5f, 0x53, 0x51, 0x52, 0x54
        /*001b*/ 	.byte	0x00
.L_1:


//--------------------- .nv.constant0.triton_poi_fused__native_batch_norm_legit_no_training_cat_relu_5 --------------------------
	.section	.nv.constant0.triton_poi_fused__native_batch_norm_legit_no_training_cat_relu_5,"a",@progbits
	.sectionflags	@""
	.align	4
.nv.constant0.triton_poi_fused__native_batch_norm_legit_no_training_cat_relu_5:
	.zero		596
